	.headerflags	@"EF_CUDA_TEXMODE_UNIFIED EF_CUDA_64BIT_ADDRESS EF_CUDA_ACCELERATORS EF_CUDA_SM90 EF_CUDA_VIRTUAL_SM(EF_CUDA_SM90)"
	.elftype	@"ET_EXEC"


//--------------------- .nv.info                  --------------------------
	.section	.nv.info,"",@"SHT_CUDA_INFO"
	.align	4


	//----- nvinfo : EIATTR_REGCOUNT
	.align		4
        /*0000*/ 	.byte	0x04, 0x2f
        /*0002*/ 	.short	(.L_3 - .L_2)
	.align		4
.L_2:
        /*0004*/ 	.word	index@(triton_poi_fused__native_batch_norm_legit_no_training_leaky_relu_12)
        /*0008*/ 	.word	0x00000010


	//----- nvinfo : EIATTR_MIN_STACK_SIZE
	.align		4
.L_3:
        /*000c*/ 	.byte	0x04, 0x12
        /*000e*/ 	.short	(.L_5 - .L_4)
	.align		4
.L_4:
        /*0010*/ 	.word	index@(triton_poi_fused__native_batch_norm_legit_no_training_leaky_relu_12)
        /*0014*/ 	.word	0x00000000


	//----- nvinfo : EIATTR_FRAME_SIZE
	.align		4
.L_5:
        /*0018*/ 	.byte	0x04, 0x11
        /*001a*/ 	.short	(.L_7 - .L_6)
	.align		4
.L_6:
        /*001c*/ 	.word	index@(triton_poi_fused__native_batch_norm_legit_no_training_leaky_relu_12)
        /*0020*/ 	.word	0x00000000


	//----- nvinfo : EIATTR_MIN_STACK_SIZE
	.align		4
.L_7:
        /*0024*/ 	.byte	0x04, 0x12
        /*0026*/ 	.short	(.L_9 - .L_8)
	.align		4
.L_8:
        /*0028*/ 	.word	index@(triton_poi_fused__native_batch_norm_legit_no_training_leaky_relu_12)
        /*002c*/ 	.word	0x00000000
.L_9:


//--------------------- .nv.info.triton_poi_fused__native_batch_norm_legit_no_training_leaky_relu_12 --------------------------
	.section	.nv.info.triton_poi_fused__native_batch_norm_legit_no_training_leaky_relu_12,"",@"SHT_CUDA_INFO"
	.sectionflags	@""
	.align	4


	//----- nvinfo : EIATTR_CUDA_API_VERSION
	.align		4
        /*0000*/ 	.byte	0x04, 0x37
        /*0002*/ 	.short	(.L_11 - .L_10)
.L_10:
        /*0004*/ 	.word	0x0000007c


	//----- nvinfo : EIATTR_KPARAM_INFO
	.align		4
.L_11:
        /*0008*/ 	.byte	0x04, 0x17
        /*000a*/ 	.short	(.L_13 - .L_12)
.L_12:
        /*000c*/ 	.word	0x00000000
        /*0010*/ 	.short	0x0006
        /*0012*/ 	.short	0x0030
        /*0014*/ 	.byte	0x00, 0xf0, 0x11, 0x00


	//----- nvinfo : EIATTR_KPARAM_INFO
	.align		4
.L_13:
        /*0018*/ 	.byte	0x04, 0x17
        /*001a*/ 	.short	(.L_15 - .L_14)
.L_14:
        /*001c*/ 	.word	0x00000000
        /*0020*/ 	.short	0x0005
        /*0022*/ 	.short	0x0028
        /*0024*/ 	.byte	0x00, 0xf4, 0x21, 0x00


	//----- nvinfo : EIATTR_KPARAM_INFO
	.align		4
.L_15:
        /*0028*/ 	.byte	0x04, 0x17
        /*002a*/ 	.short	(.L_17 - .L_16)
.L_16:
        /*002c*/ 	.word	0x00000000
        /*0030*/ 	.short	0x0004
        /*0032*/ 	.short	0x0020
        /*0034*/ 	.byte	0x00, 0xf4, 0x21, 0x00


	//----- nvinfo : EIATTR_KPARAM_INFO
	.align		4
.L_17:
        /*0038*/ 	.byte	0x04, 0x17
        /*003a*/ 	.short	(.L_19 - .L_18)
.L_18:
        /*003c*/ 	.word	0x00000000
        /*0040*/ 	.short	0x0003
        /*0042*/ 	.short	0x0018
        /*0044*/ 	.byte	0x00, 0xf4, 0x21, 0x00


	//----- nvinfo : EIATTR_KPARAM_INFO
	.align		4
.L_19:
        /*0048*/ 	.byte	0x04, 0x17
        /*004a*/ 	.short	(.L_21 - .L_20)
.L_20:
        /*004c*/ 	.word	0x00000000
        /*0050*/ 	.short	0x0002
        /*0052*/ 	.short	0x0010
        /*0054*/ 	.byte	0x00, 0xf4, 0x21, 0x00


	//----- nvinfo : EIATTR_KPARAM_INFO
	.align		4
.L_21:
        /*0058*/ 	.byte	0x04, 0x17
        /*005a*/ 	.short	(.L_23 - .L_22)
.L_22:
        /*005c*/ 	.word	0x00000000
        /*0060*/ 	.short	0x0001
        /*0062*/ 	.short	0x0008
        /*0064*/ 	.byte	0x00, 0xf4, 0x21, 0x00


	//----- nvinfo : EIATTR_KPARAM_INFO
	.align		4
.L_23:
        /*0068*/ 	.byte	0x04, 0x17
        /*006a*/ 	.short	(.L_25 - .L_24)
.L_24:
        /*006c*/ 	.word	0x00000000
        /*0070*/ 	.short	0x0000
        /*0072*/ 	.short	0x0000
        /*0074*/ 	.byte	0x00, 0xf4, 0x21, 0x00


	//----- nvinfo : EIATTR_SPARSE_MMA_MASK
	.align		4
.L_25:
        /*0078*/ 	.byte	0x03, 0x50
        /*007a*/ 	.short	0x0000


	//----- nvinfo : EIATTR_MAXREG_COUNT
	.align		4
        /*007c*/ 	.byte	0x03, 0x1b
        /*007e*/ 	.short	0x00ff


	//----- nvinfo : EIATTR_EXIT_INSTR_OFFSETS
	.align		4
        /*0080*/ 	.byte	0x04, 0x1c
        /*0082*/ 	.short	(.L_27 - .L_26)


	//   ....[0]....
.L_26:
        /*0084*/ 	.word	0x000003d0


	//----- nvinfo : EIATTR_REQNTID
	.align		4
.L_27:
        /*0088*/ 	.byte	0x04, 0x10
        /*008a*/ 	.short	(.L_29 - .L_28)
.L_28:
        /*008c*/ 	.word	0x00000100
        /*0090*/ 	.word	0x00000001
        /*0094*/ 	.word	0x00000001


	//----- nvinfo : EIATTR_CBANK_PARAM_SIZE
	.align		4
.L_29:
        /*0098*/ 	.byte	0x03, 0x19
        /*009a*/ 	.short	0x0034


	//----- nvinfo : EIATTR_PARAM_CBANK
	.align		4
        /*009c*/ 	.byte	0x04, 0x0a
        /*009e*/ 	.short	(.L_31 - .L_30)
	.align		4
.L_30:
        /*00a0*/ 	.word	index@(.nv.constant0.triton_poi_fused__native_batch_norm_legit_no_training_leaky_relu_12)
        /*00a4*/ 	.short	0x0210
        /*00a6*/ 	.short	0x0034


	//----- nvinfo : EIATTR_SW_WAR
	.align		4
.L_31:
        /*00a8*/ 	.byte	0x04, 0x36
        /*00aa*/ 	.short	(.L_33 - .L_32)
.L_32:
        /*00ac*/ 	.word	0x00000008
.L_33:


//--------------------- .nv.callgraph             --------------------------
	.section	.nv.callgraph,"",@"SHT_CUDA_CALLGRAPH"
	.align	4
	.sectionentsize	8
	.align		4
        /*0000*/ 	.word	0x00000000
	.align		4
        /*0004*/ 	.word	0xffffffff
	.align		4
        /*0008*/ 	.word	0x00000000
	.align		4
        /*000c*/ 	.word	0xfffffffe
	.align		4
        /*0010*/ 	.word	0x00000000
	.align		4
        /*0014*/ 	.word	0xfffffffd
	.align		4
        /*0018*/ 	.word	0x00000000
	.align		4
        /*001c*/ 	.word	0xfffffffc


//--------------------- .nv.constant4             --------------------------
	.section	.nv.constant4,"a",@progbits
	.align	8
	.align		8
.nv.constant4:
        /*0000*/ 	.dword	_$_str
	.align		8
        /*0008*/ 	.dword	_$_str_$_2


//--------------------- .text.triton_poi_fused__native_batch_norm_legit_no_training_leaky_relu_12 --------------------------
	.section	.text.triton_poi_fused__native_batch_norm_legit_no_training_leaky_relu_12,"ax",@progbits
	.align	128
        .global         triton_poi_fused__native_batch_norm_legit_no_training_leaky_relu_12
        .type           triton_poi_fused__native_batch_norm_legit_no_training_leaky_relu_12,@function
        .size           triton_poi_fused__native_batch_norm_legit_no_training_leaky_relu_12,(.L_x_1 - triton_poi_fused__native_batch_norm_legit_no_training_leaky_relu_12)
        .other          triton_poi_fused__native_batch_norm_legit_no_training_leaky_relu_12,@"STO_CUDA_ENTRY STV_DEFAULT"
triton_poi_fused__native_batch_norm_legit_no_training_leaky_relu_12:
.text.triton_poi_fused__native_batch_norm_legit_no_training_leaky_relu_12:
[----:B------:R-:W-:Y:S01]  /*0000*/  LDC R1, c[0x0][0x28] ;  /* 0x00000a00ff017b82 */ /* 0x000fe20000000800 */
[----:B------:R-:W1:Y:S07]  /*0010*/  S2R R0, SR_TID.X ;  /* 0x0000000000007919 */ /* 0x000e6e0000002100 */
[----:B------:R-:W2:Y:S01]  /*0020*/  LDC.64 R2, c[0x0][0x228] ;  /* 0x00008a00ff027b82 */ /* 0x000ea20000000a00 */
[----:B------:R-:W-:Y:S01]  /*0030*/  ULDC.64 UR4, c[0x0][0x208] ;  /* 0x0000820000047ab9 */ /* 0x000fe20000000a00 */
[----:B------:R-:W3:Y:S06]  /*0040*/  S2R R7, SR_CTAID.X ;  /* 0x0000000000077919 */ /* 0x000eec0000002500 */
[----:B------:R-:W4:Y:S08]  /*0050*/  LDC.64 R8, c[0x0][0x230] ;  /* 0x00008c00ff087b82 */ /* 0x000f300000000a00 */
[----:B------:R-:W5:Y:S01]  /*0060*/  LDC.64 R10, c[0x0][0x238] ;  /* 0x00008e00ff0a7b82 */ /* 0x000f620000000a00 */
[----:B-1----:R-:W-:-:S02]  /*0070*/  SHF.L.U32 R0, R0, 0x1, RZ ;  /* 0x0000000100007819 */ /* 0x002fc400000006ff */
[----:B---3--:R-:W-:Y:S02]  /*0080*/  SHF.R.S32.HI R5, RZ, 0x16, R7 ;  /* 0x00000016ff057819 */ /* 0x008fe40000011407 */
[----:B------:R-:W-:Y:S02]  /*0090*/  LOP3.LUT R0, R0, 0x1fe, RZ, 0xc0, !PT ;  /* 0x000001fe00007812 */ /* 0x000fe400078ec0ff */
[----:B------:R-:W-:Y:S02]  /*00a0*/  SGXT R5, R5, 0x1 ;  /* 0x000000010505781a */ /* 0x000fe40000000200 */
[----:B------:R-:W-:Y:S02]  /*00b0*/  LEA R0, R7, R0, 0x9 ;  /* 0x0000000007007211 */ /* 0x000fe400078e48ff */
[----:B------:R-:W1:Y:S02]  /*00c0*/  LDC.64 R6, c[0x0][0x220] ;  /* 0x00008800ff067b82 */ /* 0x000e640000000a00 */
[----:B------:R-:W-:-:S04]  /*00d0*/  LEA.HI R5, R5, R0, RZ, 0x7 ;  /* 0x0000000005057211 */ /* 0x000fc800078f38ff */
[----:B------:R-:W-:-:S04]  /*00e0*/  LOP3.LUT R5, R5, 0xffffff80, RZ, 0xc0, !PT ;  /* 0xffffff8005057812 */ /* 0x000fc800078ec0ff */
[----:B------:R-:W-:Y:S02]  /*00f0*/  IADD3 R13, R0, -R5, RZ ;  /* 0x80000005000d7210 */ /* 0x000fe40007ffe0ff */
[----:B------:R-:W3:Y:S03]  /*0100*/  LDC.64 R4, c[0x0][0x218] ;  /* 0x00008600ff047b82 */ /* 0x000ee60000000a00 */
[----:B--2---:R-:W-:-:S06]  /*0110*/  IMAD.WIDE R2, R13, 0x4, R2 ;  /* 0x000000040d027825 */ /* 0x004fcc00078e0202 */
[----:B------:R-:W2:Y:S01]  /*0120*/  LDG.E.EL.64 R2, desc[UR4][R2.64] ;  /* 0x0000000402027981 */ /* 0x000ea2000c2e1b00 */
[----:B-1----:R-:W-:-:S06]  /*0130*/  IMAD.WIDE R6, R13, 0x4, R6 ;  /* 0x000000040d067825 */ /* 0x002fcc00078e0206 */
[----:B------:R-:W2:Y:S01]  /*0140*/  LDG.E.EL.64 R6, desc[UR4][R6.64] ;  /* 0x0000000406067981 */ /* 0x000ea2000c2e1b00 */
[----:B---3--:R-:W-:-:S06]  /*0150*/  IMAD.WIDE R4, R0, 0x4, R4 ;  /* 0x0000000400047825 */ /* 0x008fcc00078e0204 */
[----:B------:R-:W3:Y:S01]  /*0160*/  LDG.E.64 R4, desc[UR4][R4.64] ;  /* 0x0000000404047981 */ /* 0x000ee2000c1e1b00 */
[----:B----4-:R-:W-:-:S04]  /*0170*/  IMAD.WIDE R8, R13, 0x4, R8 ;  /* 0x000000040d087825 */ /* 0x010fc800078e0208 */
[----:B-----5:R-:W-:Y:S02]  /*0180*/  IMAD.WIDE R10, R13, 0x4, R10 ;  /* 0x000000040d0a7825 */ /* 0x020fe400078e020a */
[----:B------:R-:W4:Y:S04]  /*0190*/  LDG.E.EL.64 R8, desc[UR4][R8.64] ;  /* 0x0000000408087981 */ /* 0x000f28000c2e1b00 */
[----:B------:R-:W4:Y:S01]  /*01a0*/  LDG.E.EL.64 R10, desc[UR4][R10.64] ;  /* 0x000000040a0a7981 */ /* 0x000f22000c2e1b00 */
[----:B--2---:R-:W-:Y:S01]  /*01b0*/  FADD R2, R2, 9.9999997473787516356e-06 ;  /* 0x3727c5ac02027421 */ /* 0x004fe20000000000 */
[----:B------:R-:W-:-:S03]  /*01c0*/  FADD R3, R3, 9.9999997473787516356e-06 ;  /* 0x3727c5ac03037421 */ /* 0x000fc60000000000 */
[----:B------:R-:W1:Y:S08]  /*01d0*/  MUFU.SQRT R12, R2 ;  /* 0x00000002000c7308 */ /* 0x000e700000002000 */
[----:B------:R-:W2:Y:S01]  /*01e0*/  MUFU.SQRT R13, R3 ;  /* 0x00000003000d7308 */ /* 0x000ea20000002000 */
[C---:B-1----:R-:W-:Y:S02]  /*01f0*/  FSETP.GT.AND P0, PT, R12.reuse, 8.50705917302346158658e+37, PT ;  /* 0x7e8000000c00780b */ /* 0x042fe40003f04000 */
[----:B------:R-:W-:-:S02]  /*0200*/  FSETP.GEU.AND P2, PT, R12, 1.175494350822287508e-38, PT ;  /* 0x008000000c00780b */ /* 0x000fc40003f4e000 */
[C---:B--2---:R-:W-:Y:S02]  /*0210*/  FSETP.GT.AND P1, PT, R13.reuse, 8.50705917302346158658e+37, PT ;  /* 0x7e8000000d00780b */ /* 0x044fe40003f24000 */
[----:B------:R-:W-:-:S07]  /*0220*/  FSETP.GEU.AND P3, PT, R13, 1.175494350822287508e-38, PT ;  /* 0x008000000d00780b */ /* 0x000fce0003f6e000 */
[----:B------:R-:W-:Y:S01]  /*0230*/  @P0 FMUL R12, R12, 0.25 ;  /* 0x3e8000000c0c0820 */ /* 0x000fe20000400000 */
[----:B------:R-:W-:-:S03]  /*0240*/  HFMA2.MMA R2, -RZ, RZ, 1.625, 0 ;  /* 0x3e800000ff027435 */ /* 0x000fc600000001ff */
[----:B------:R-:W-:Y:S01]  /*0250*/  @!P2 FMUL R12, R12, 16777216 ;  /* 0x4b8000000c0ca820 */ /* 0x000fe20000400000 */
[----:B------:R-:W-:-:S04]  /*0260*/  @P1 FMUL R13, R13, 0.25 ;  /* 0x3e8000000d0d1820 */ /* 0x000fc80000400000 */
[----:B------:R-:W-:Y:S01]  /*0270*/  @!P3 FMUL R13, R13, 16777216 ;  /* 0x4b8000000d0db820 */ /* 0x000fe20000400000 */
[----:B------:R-:W1:Y:S01]  /*0280*/  MUFU.RCP R12, R12 ;  /* 0x0000000c000c7308 */ /* 0x000e620000001000 */
[----:B------:R-:W-:-:S07]  /*0290*/  FSEL R3, R2, 1, P0 ;  /* 0x3f80000002037808 */ /* 0x000fce0000000000 */
[----:B------:R-:W2:Y:S01]  /*02a0*/  MUFU.RCP R13, R13 ;  /* 0x0000000d000d7308 */ /* 0x000ea20000001000 */
[----:B------:R-:W-:Y:S01]  /*02b0*/  FSEL R2, R2, 1, P1 ;  /* 0x3f80000002027808 */ /* 0x000fe20000800000 */
[----:B------:R-:W-:Y:S01]  /*02c0*/  @!P2 FMUL R3, R3, 16777216 ;  /* 0x4b8000000303a820 */ /* 0x000fe20000400000 */
[----:B---3--:R-:W-:-:S03]  /*02d0*/  FADD R5, R5, -R7 ;  /* 0x8000000705057221 */ /* 0x008fc60000000000 */
[----:B------:R-:W-:Y:S01]  /*02e0*/  @!P3 FMUL R2, R2, 16777216 ;  /* 0x4b8000000202b820 */ /* 0x000fe20000400000 */
[----:B------:R-:W-:Y:S01]  /*02f0*/  FADD R4, R4, -R6 ;  /* 0x8000000604047221 */ /* 0x000fe20000000000 */
[----:B-1----:R-:W-:Y:S02]  /*0300*/  FMUL R7, R12, R3 ;  /* 0x000000030c077220 */ /* 0x002fe40000400000 */
[----:B--2---:R-:W-:Y:S02]  /*0310*/  FMUL R6, R13, R2 ;  /* 0x000000020d067220 */ /* 0x004fe40000400000 */
[----:B------:R-:W1:Y:S01]  /*0320*/  LDC.64 R2, c[0x0][0x210] ;  /* 0x00008400ff027b82 */ /* 0x000e620000000a00 */
[----:B------:R-:W-:Y:S01]  /*0330*/  FMUL R7, R4, R7 ;  /* 0x0000000704077220 */ /* 0x000fe20000400000 */
[----:B------:R-:W-:-:S03]  /*0340*/  FMUL R6, R5, R6 ;  /* 0x0000000605067220 */ /* 0x000fc60000400000 */
[----:B----4-:R-:W-:Y:S01]  /*0350*/  FFMA R8, R8, R7, R10 ;  /* 0x0000000708087223 */ /* 0x010fe2000000000a */
[----:B------:R-:W-:-:S04]  /*0360*/  FFMA R9, R9, R6, R11 ;  /* 0x0000000609097223 */ /* 0x000fc8000000000b */
[----:B------:R-:W-:Y:S02]  /*0370*/  FSETP.GT.AND P0, PT, R8, RZ, PT ;  /* 0x000000ff0800720b */ /* 0x000fe40003f04000 */
[----:B------:R-:W-:-:S11]  /*0380*/  FSETP.GT.AND P1, PT, R9, RZ, PT ;  /* 0x000000ff0900720b */ /* 0x000fd60003f24000 */
[----:B------:R-:W-:Y:S01]  /*0390*/  @!P0 FMUL R8, R8, 0.10000000149011611938 ;  /* 0x3dcccccd08088820 */ /* 0x000fe20000400000 */
[----:B-1----:R-:W-:-:S04]  /*03a0*/  IMAD.WIDE R2, R0, 0x4, R2 ;  /* 0x0000000400027825 */ /* 0x002fc800078e0202 */
[----:B------:R-:W-:-:S05]  /*03b0*/  @!P1 FMUL R9, R9, 0.10000000149011611938 ;  /* 0x3dcccccd09099820 */ /* 0x000fca0000400000 */
[----:B------:R-:W-:Y:S01]  /*03c0*/  STG.E.64 desc[UR4][R2.64], R8 ;  /* 0x0000000802007986 */ /* 0x000fe2000c101b04 */
[----:B------:R-:W-:Y:S05]  /*03d0*/  EXIT ;  /* 0x000000000000794d */ /* 0x000fea0003800000 */
.L_x_0:
[----:B------:R-:W-:-:S00]  /*03e0*/  BRA `(.L_x_0) ;  /* 0xfffffffc00fc7947 */ /* 0x000fc0000383ffff */
[----:B------:R-:W-:-:S00]  /*03f0*/  NOP ;  /* 0x0000000000007918 */ /* 0x000fc00000000000 */
        /* <DEDUP_REMOVED lines=8> */
.L_x_1:


//--------------------- .nv.global.init           --------------------------
	.section	.nv.global.init,"aw",@progbits
.nv.global.init:
	.type		_$_str,@object
	.size		_$_str,(_$_str_$_2 - _$_str)
_$_str:
        /*0000*/ 	.byte	0x5f, 0x5f, 0x43, 0x55, 0x44, 0x41, 0x5f, 0x46, 0x54, 0x5a, 0x00
	.type		_$_str_$_2,@object
	.size		_$_str_$_2,(.L_1 - _$_str_$_2)
_$_str_$_2:
        /*000b*/ 	.byte	0x5f, 0x5f, 0x43, 0x55, 0x44, 0x41, 0x5f, 0x50, 0x52, 0x45, 0x43, 0x5f, 0x53, 0x51, 0x52, 0x54
        /*001b*/ 	.byte	0x00
.L_1:


//--------------------- .nv.constant0.triton_poi_fused__native_batch_norm_legit_no_training_leaky_relu_12 --------------------------
	.section	.nv.constant0.triton_poi_fused__native_batch_norm_legit_no_training_leaky_relu_12,"a",@progbits
	.sectionflags	@""
	.align	4
.nv.constant0.triton_poi_fused__native_batch_norm_legit_no_training_leaky_relu_12:
	.zero		580
